	.headerflags	@"EF_CUDA_TEXMODE_UNIFIED EF_CUDA_64BIT_ADDRESS EF_CUDA_ACCELERATORS EF_CUDA_SM90 EF_CUDA_VIRTUAL_SM(EF_CUDA_SM90)"
	.elftype	@"ET_EXEC"


//--------------------- .nv.info                  --------------------------
	.section	.nv.info,"",@"SHT_CUDA_INFO"
	.align	4


	//----- nvinfo : EIATTR_REGCOUNT
	.align		4
        /*0000*/ 	.byte	0x04, 0x2f
        /*0002*/ 	.short	(.L_1 - .L_0)
	.align		4
.L_0:
        /*0004*/ 	.word	index@(triton_poi_fused_mul_17)
        /*0008*/ 	.word	0x0000000e


	//----- nvinfo : EIATTR_MIN_STACK_SIZE
	.align		4
.L_1:
        /*000c*/ 	.byte	0x04, 0x12
        /*000e*/ 	.short	(.L_3 - .L_2)
	.align		4
.L_2:
        /*0010*/ 	.word	index@(triton_poi_fused_mul_17)
        /*0014*/ 	.word	0x00000000


	//----- nvinfo : EIATTR_FRAME_SIZE
	.align		4
.L_3:
        /*0018*/ 	.byte	0x04, 0x11
        /*001a*/ 	.short	(.L_5 - .L_4)
	.align		4
.L_4:
        /*001c*/ 	.word	index@(triton_poi_fused_mul_17)
        /*0020*/ 	.word	0x00000000


	//----- nvinfo : EIATTR_MIN_STACK_SIZE
	.align		4
.L_5:
        /*0024*/ 	.byte	0x04, 0x12
        /*0026*/ 	.short	(.L_7 - .L_6)
	.align		4
.L_6:
        /*0028*/ 	.word	index@(triton_poi_fused_mul_17)
        /*002c*/ 	.word	0x00000000
.L_7:


//--------------------- .nv.info.triton_poi_fused_mul_17 --------------------------
	.section	.nv.info.triton_poi_fused_mul_17,"",@"SHT_CUDA_INFO"
	.sectionflags	@""
	.align	4


	//----- nvinfo : EIATTR_CUDA_API_VERSION
	.align		4
        /*0000*/ 	.byte	0x04, 0x37
        /*0002*/ 	.short	(.L_9 - .L_8)
.L_8:
        /*0004*/ 	.word	0x0000007c


	//----- nvinfo : EIATTR_KPARAM_INFO
	.align		4
.L_9:
        /*0008*/ 	.byte	0x04, 0x17
        /*000a*/ 	.short	(.L_11 - .L_10)
.L_10:
        /*000c*/ 	.word	0x00000000
        /*0010*/ 	.short	0x0004
        /*0012*/ 	.short	0x001c
        /*0014*/ 	.byte	0x00, 0xf0, 0x11, 0x00


	//----- nvinfo : EIATTR_KPARAM_INFO
	.align		4
.L_11:
        /*0018*/ 	.byte	0x04, 0x17
        /*001a*/ 	.short	(.L_13 - .L_12)
.L_12:
        /*001c*/ 	.word	0x00000000
        /*0020*/ 	.short	0x0003
        /*0022*/ 	.short	0x0018
        /*0024*/ 	.byte	0x00, 0xf0, 0x11, 0x00


	//----- nvinfo : EIATTR_KPARAM_INFO
	.align		4
.L_13:
        /*0028*/ 	.byte	0x04, 0x17
        /*002a*/ 	.short	(.L_15 - .L_14)
.L_14:
        /*002c*/ 	.word	0x00000000
        /*0030*/ 	.short	0x0002
        /*0032*/ 	.short	0x0010
        /*0034*/ 	.byte	0x00, 0xf4, 0x21, 0x00


	//----- nvinfo : EIATTR_KPARAM_INFO
	.align		4
.L_15:
        /*0038*/ 	.byte	0x04, 0x17
        /*003a*/ 	.short	(.L_17 - .L_16)
.L_16:
        /*003c*/ 	.word	0x00000000
        /*0040*/ 	.short	0x0001
        /*0042*/ 	.short	0x0008
        /*0044*/ 	.byte	0x00, 0xf4, 0x21, 0x00


	//----- nvinfo : EIATTR_KPARAM_INFO
	.align		4
.L_17:
        /*0048*/ 	.byte	0x04, 0x17
        /*004a*/ 	.short	(.L_19 - .L_18)
.L_18:
        /*004c*/ 	.word	0x00000000
        /*0050*/ 	.short	0x0000
        /*0052*/ 	.short	0x0000
        /*0054*/ 	.byte	0x00, 0xf4, 0x21, 0x00


	//----- nvinfo : EIATTR_SPARSE_MMA_MASK
	.align		4
.L_19:
        /*0058*/ 	.byte	0x03, 0x50
        /*005a*/ 	.short	0x0000


	//----- nvinfo : EIATTR_MAXREG_COUNT
	.align		4
        /*005c*/ 	.byte	0x03, 0x1b
        /*005e*/ 	.short	0x00ff


	//----- nvinfo : EIATTR_EXIT_INSTR_OFFSETS
	.align		4
        /*0060*/ 	.byte	0x04, 0x1c
        /*0062*/ 	.short	(.L_21 - .L_20)


	//   ....[0]....
.L_20:
        /*0064*/ 	.word	0x000001e0


	//   ....[1]....
        /*0068*/ 	.word	0x00000210


	//----- nvinfo : EIATTR_REQNTID
	.align		4
.L_21:
        /*006c*/ 	.byte	0x04, 0x10
        /*006e*/ 	.short	(.L_23 - .L_22)
.L_22:
        /*0070*/ 	.word	0x00000020
        /*0074*/ 	.word	0x00000001
        /*0078*/ 	.word	0x00000001


	//----- nvinfo : EIATTR_CBANK_PARAM_SIZE
	.align		4
.L_23:
        /*007c*/ 	.byte	0x03, 0x19
        /*007e*/ 	.short	0x0020


	//----- nvinfo : EIATTR_PARAM_CBANK
	.align		4
        /*0080*/ 	.byte	0x04, 0x0a
        /*0082*/ 	.short	(.L_25 - .L_24)
	.align		4
.L_24:
        /*0084*/ 	.word	index@(.nv.constant0.triton_poi_fused_mul_17)
        /*0088*/ 	.short	0x0210
        /*008a*/ 	.short	0x0020


	//----- nvinfo : EIATTR_SW_WAR
	.align		4
.L_25:
        /*008c*/ 	.byte	0x04, 0x36
        /*008e*/ 	.short	(.L_27 - .L_26)
.L_26:
        /*0090*/ 	.word	0x00000008
.L_27:


//--------------------- .nv.callgraph             --------------------------
	.section	.nv.callgraph,"",@"SHT_CUDA_CALLGRAPH"
	.align	4
	.sectionentsize	8
	.align		4
        /*0000*/ 	.word	0x00000000
	.align		4
        /*0004*/ 	.word	0xffffffff
	.align		4
        /*0008*/ 	.word	0x00000000
	.align		4
        /*000c*/ 	.word	0xfffffffe
	.align		4
        /*0010*/ 	.word	0x00000000
	.align		4
        /*0014*/ 	.word	0xfffffffd
	.align		4
        /*0018*/ 	.word	0x00000000
	.align		4
        /*001c*/ 	.word	0xfffffffc


//--------------------- .text.triton_poi_fused_mul_17 --------------------------
	.section	.text.triton_poi_fused_mul_17,"ax",@progbits
	.align	128
        .global         triton_poi_fused_mul_17
        .type           triton_poi_fused_mul_17,@function
        .size           triton_poi_fused_mul_17,(.L_x_1 - triton_poi_fused_mul_17)
        .other          triton_poi_fused_mul_17,@"STO_CUDA_ENTRY STV_DEFAULT"
triton_poi_fused_mul_17:
.text.triton_poi_fused_mul_17:
[----:B------:R-:W0:Y:S02]  /*0000*/  LDC R1, c[0x0][0x28] ;  /* 0x00000a00ff017b82 */ /* 0x000e240000000800 */
[----:B------:R-:W1:Y:S01]  /*0010*/  S2R R6, SR_TID.X ;  /* 0x0000000000067919 */ /* 0x000e620000002100 */
[----:B------:R-:W2:Y:S01]  /*0020*/  S2UR UR4, SR_CTAID.Y ;  /* 0x00000000000479c3 */ /* 0x000ea20000002600 */
[----:B------:R-:W3:Y:S07]  /*0030*/  S2R R9, SR_CTAID.X ;  /* 0x0000000000097919 */ /* 0x000eee0000002500 */
[----:B------:R-:W4:Y:S08]  /*0040*/  LDC.64 R4, c[0x0][0x218] ;  /* 0x00008600ff047b82 */ /* 0x000f300000000a00 */
[----:B------:R-:W5:Y:S01]  /*0050*/  LDC.64 R2, c[0x0][0x210] ;  /* 0x00008400ff027b82 */ /* 0x000f620000000a00 */
[----:B--2---:R-:W-:Y:S01]  /*0060*/  USHF.L.U32 UR4, UR4, 0x4, URZ ;  /* 0x0000000404047899 */ /* 0x004fe2000800063f */
[----:B-1----:R-:W-:-:S04]  /*0070*/  SHF.R.U32.HI R0, RZ, 0x1, R6 ;  /* 0x00000001ff007819 */ /* 0x002fc80000011606 */
[----:B------:R-:W-:-:S04]  /*0080*/  SGXT.U32 R0, R0, 0x4 ;  /* 0x000000040000781a */ /* 0x000fc80000000000 */
[----:B------:R-:W-:Y:S01]  /*0090*/  LOP3.LUT R7, R0, UR4, RZ, 0xfc, !PT ;  /* 0x0000000400077c12 */ /* 0x000fe2000f8efcff */
[----:B------:R-:W-:Y:S01]  /*00a0*/  ULDC.64 UR4, c[0x0][0x208] ;  /* 0x0000820000047ab9 */ /* 0x000fe20000000a00 */
[----:B------:R-:W-:-:S03]  /*00b0*/  LOP3.LUT R0, R6, 0x1, RZ, 0xc0, !PT ;  /* 0x0000000106007812 */ /* 0x000fc600078ec0ff */
[----:B------:R-:W-:Y:S01]  /*00c0*/  IMAD.HI R6, R7, 0x55555556, RZ ;  /* 0x5555555607067827 */ /* 0x000fe200078e02ff */
[----:B---3--:R-:W-:-:S04]  /*00d0*/  LEA R0, R9, R0, 0x1 ;  /* 0x0000000009007211 */ /* 0x008fc800078e08ff */
[----:B------:R-:W-:Y:S02]  /*00e0*/  LEA.HI R8, R6, R6, RZ, 0x1 ;  /* 0x0000000606087211 */ /* 0x000fe400078f08ff */
[----:B------:R-:W-:-:S03]  /*00f0*/  ISETP.GE.AND P0, PT, R0, 0x6, PT ;  /* 0x000000060000780c */ /* 0x000fc60003f06270 */
[----:B------:R-:W-:Y:S01]  /*0100*/  IMAD R9, R8, -0x3, R7 ;  /* 0xfffffffd08097824 */ /* 0x000fe200078e0207 */
[C---:B------:R-:W-:Y:S01]  /*0110*/  ISETP.LT.AND P0, PT, R7.reuse, 0xc, !P0 ;  /* 0x0000000c0700780c */ /* 0x040fe20004701270 */
[--C-:B------:R-:W-:Y:S02]  /*0120*/  IMAD R7, R7, 0x6, R0.reuse ;  /* 0x0000000607077824 */ /* 0x100fe400078e0200 */
[----:B------:R-:W-:Y:S02]  /*0130*/  IMAD R11, R9, 0x6, R0 ;  /* 0x00000006090b7824 */ /* 0x000fe400078e0200 */
[----:B-----5:R-:W-:Y:S02]  /*0140*/  IMAD.WIDE R2, R7, 0x4, R2 ;  /* 0x0000000407027825 */ /* 0x020fe400078e0202 */
[----:B------:R-:W1:Y:S02]  /*0150*/  LDC.64 R6, c[0x0][0x220] ;  /* 0x00008800ff067b82 */ /* 0x000e640000000a00 */
[----:B----4-:R-:W-:Y:S01]  /*0160*/  IMAD.WIDE R4, R11, 0x4, R4 ;  /* 0x000000040b047825 */ /* 0x010fe200078e0204 */
[----:B------:R-:W-:-:S06]  /*0170*/  CS2R R10, SRZ ;  /* 0x00000000000a7805 */ /* 0x000fcc000001ff00 */
[----:B------:R-:W2:Y:S04]  /*0180*/  @P0 LDG.E.EL R10, desc[UR4][R2.64] ;  /* 0x00000004020a0981 */ /* 0x000ea8000c2e1900 */
[----:B------:R-:W2:Y:S01]  /*0190*/  @P0 LDG.E.EL R11, desc[UR4][R4.64] ;  /* 0x00000004040b0981 */ /* 0x000ea2000c2e1900 */
[----:B------:R-:W-:-:S04]  /*01a0*/  IMAD R9, R0, 0x3, R9 ;  /* 0x0000000300097824 */ /* 0x000fc800078e0209 */
[----:B------:R-:W-:-:S04]  /*01b0*/  IMAD R9, R8, 0x12, R9 ;  /* 0x0000001208097824 */ /* 0x000fc800078e0209 */
[----:B-1----:R-:W-:-:S04]  /*01c0*/  IMAD.WIDE R6, R9, 0x4, R6 ;  /* 0x0000000409067825 */ /* 0x002fc800078e0206 */
[----:B--2---:R-:W-:Y:S01]  /*01d0*/  FADD R10, R11, R10 ;  /* 0x0000000a0b0a7221 */ /* 0x004fe20000000000 */
[----:B------:R-:W-:Y:S06]  /*01e0*/  @!P0 EXIT ;  /* 0x000000000000894d */ /* 0x000fec0003800000 */
[----:B------:R-:W-:-:S05]  /*01f0*/  FMUL R3, R10, 0.0099999997764825820923 ;  /* 0x3c23d70a0a037820 */ /* 0x000fca0000400000 */
[----:B------:R-:W-:Y:S01]  /*0200*/  STG.E desc[UR4][R6.64], R3 ;  /* 0x0000000306007986 */ /* 0x000fe2000c101904 */
[----:B------:R-:W-:Y:S05]  /*0210*/  EXIT ;  /* 0x000000000000794d */ /* 0x000fea0003800000 */
.L_x_0:
[----:B------:R-:W-:-:S00]  /*0220*/  BRA `(.L_x_0) ;  /* 0xfffffffc00fc7947 */ /* 0x000fc0000383ffff */
[----:B------:R-:W-:-:S00]  /*0230*/  NOP ;  /* 0x0000000000007918 */ /* 0x000fc00000000000 */
        /* <DEDUP_REMOVED lines=12> */
.L_x_1:


//--------------------- .nv.constant0.triton_poi_fused_mul_17 --------------------------
	.section	.nv.constant0.triton_poi_fused_mul_17,"a",@progbits
	.sectionflags	@""
	.align	4
.nv.constant0.triton_poi_fused_mul_17:
	.zero		560
